	.headerflags	@"EF_CUDA_TEXMODE_UNIFIED EF_CUDA_64BIT_ADDRESS EF_CUDA_ACCELERATORS EF_CUDA_SM90 EF_CUDA_VIRTUAL_SM(EF_CUDA_SM90)"
	.elftype	@"ET_EXEC"


//--------------------- .nv.info                  --------------------------
	.section	.nv.info,"",@"SHT_CUDA_INFO"
	.align	4


	//----- nvinfo : EIATTR_REGCOUNT
	.align		4
        /*0000*/ 	.byte	0x04, 0x2f
        /*0002*/ 	.short	(.L_3 - .L_2)
	.align		4
.L_2:
        /*0004*/ 	.word	index@(triton_poi_fused__native_batch_norm_legit_no_training_add_8)
        /*0008*/ 	.word	0x0000001c


	//----- nvinfo : EIATTR_MIN_STACK_SIZE
	.align		4
.L_3:
        /*000c*/ 	.byte	0x04, 0x12
        /*000e*/ 	.short	(.L_5 - .L_4)
	.align		4
.L_4:
        /*0010*/ 	.word	index@(triton_poi_fused__native_batch_norm_legit_no_training_add_8)
        /*0014*/ 	.word	0x00000000


	//----- nvinfo : EIATTR_FRAME_SIZE
	.align		4
.L_5:
        /*0018*/ 	.byte	0x04, 0x11
        /*001a*/ 	.short	(.L_7 - .L_6)
	.align		4
.L_6:
        /*001c*/ 	.word	index@(triton_poi_fused__native_batch_norm_legit_no_training_add_8)
        /*0020*/ 	.word	0x00000000


	//----- nvinfo : EIATTR_MIN_STACK_SIZE
	.align		4
.L_7:
        /*0024*/ 	.byte	0x04, 0x12
        /*0026*/ 	.short	(.L_9 - .L_8)
	.align		4
.L_8:
        /*0028*/ 	.word	index@(triton_poi_fused__native_batch_norm_legit_no_training_add_8)
        /*002c*/ 	.word	0x00000000
.L_9:


//--------------------- .nv.info.triton_poi_fused__native_batch_norm_legit_no_training_add_8 --------------------------
	.section	.nv.info.triton_poi_fused__native_batch_norm_legit_no_training_add_8,"",@"SHT_CUDA_INFO"
	.sectionflags	@""
	.align	4


	//----- nvinfo : EIATTR_CUDA_API_VERSION
	.align		4
        /*0000*/ 	.byte	0x04, 0x37
        /*0002*/ 	.short	(.L_11 - .L_10)
.L_10:
        /*0004*/ 	.word	0x0000007c


	//----- nvinfo : EIATTR_KPARAM_INFO
	.align		4
.L_11:
        /*0008*/ 	.byte	0x04, 0x17
        /*000a*/ 	.short	(.L_13 - .L_12)
.L_12:
        /*000c*/ 	.word	0x00000000
        /*0010*/ 	.short	0x0007
        /*0012*/ 	.short	0x0038
        /*0014*/ 	.byte	0x00, 0xf0, 0x11, 0x00


	//----- nvinfo : EIATTR_KPARAM_INFO
	.align		4
.L_13:
        /*0018*/ 	.byte	0x04, 0x17
        /*001a*/ 	.short	(.L_15 - .L_14)
.L_14:
        /*001c*/ 	.word	0x00000000
        /*0020*/ 	.short	0x0006
        /*0022*/ 	.short	0x0030
        /*0024*/ 	.byte	0x00, 0xf4, 0x21, 0x00


	//----- nvinfo : EIATTR_KPARAM_INFO
	.align		4
.L_15:
        /*0028*/ 	.byte	0x04, 0x17
        /*002a*/ 	.short	(.L_17 - .L_16)
.L_16:
        /*002c*/ 	.word	0x00000000
        /*0030*/ 	.short	0x0005
        /*0032*/ 	.short	0x0028
        /*0034*/ 	.byte	0x00, 0xf4, 0x21, 0x00


	//----- nvinfo : EIATTR_KPARAM_INFO
	.align		4
.L_17:
        /*0038*/ 	.byte	0x04, 0x17
        /*003a*/ 	.short	(.L_19 - .L_18)
.L_18:
        /*003c*/ 	.word	0x00000000
        /*0040*/ 	.short	0x0004
        /*0042*/ 	.short	0x0020
        /*0044*/ 	.byte	0x00, 0xf4, 0x21, 0x00


	//----- nvinfo : EIATTR_KPARAM_INFO
	.align		4
.L_19:
        /*0048*/ 	.byte	0x04, 0x17
        /*004a*/ 	.short	(.L_21 - .L_20)
.L_20:
        /*004c*/ 	.word	0x00000000
        /*0050*/ 	.short	0x0003
        /*0052*/ 	.short	0x0018
        /*0054*/ 	.byte	0x00, 0xf4, 0x21, 0x00


	//----- nvinfo : EIATTR_KPARAM_INFO
	.align		4
.L_21:
        /*0058*/ 	.byte	0x04, 0x17
        /*005a*/ 	.short	(.L_23 - .L_22)
.L_22:
        /*005c*/ 	.word	0x00000000
        /*0060*/ 	.short	0x0002
        /*0062*/ 	.short	0x0010
        /*0064*/ 	.byte	0x00, 0xf4, 0x21, 0x00


	//----- nvinfo : EIATTR_KPARAM_INFO
	.align		4
.L_23:
        /*0068*/ 	.byte	0x04, 0x17
        /*006a*/ 	.short	(.L_25 - .L_24)
.L_24:
        /*006c*/ 	.word	0x00000000
        /*0070*/ 	.short	0x0001
        /*0072*/ 	.short	0x0008
        /*0074*/ 	.byte	0x00, 0xf4, 0x21, 0x00


	//----- nvinfo : EIATTR_KPARAM_INFO
	.align		4
.L_25:
        /*0078*/ 	.byte	0x04, 0x17
        /*007a*/ 	.short	(.L_27 - .L_26)
.L_26:
        /*007c*/ 	.word	0x00000000
        /*0080*/ 	.short	0x0000
        /*0082*/ 	.short	0x0000
        /*0084*/ 	.byte	0x00, 0xf4, 0x21, 0x00


	//----- nvinfo : EIATTR_SPARSE_MMA_MASK
	.align		4
.L_27:
        /*0088*/ 	.byte	0x03, 0x50
        /*008a*/ 	.short	0x0000


	//----- nvinfo : EIATTR_MAXREG_COUNT
	.align		4
        /*008c*/ 	.byte	0x03, 0x1b
        /*008e*/ 	.short	0x00ff


	//----- nvinfo : EIATTR_EXIT_INSTR_OFFSETS
	.align		4
        /*0090*/ 	.byte	0x04, 0x1c
        /*0092*/ 	.short	(.L_29 - .L_28)


	//   ....[0]....
.L_28:
        /*0094*/ 	.word	0x00000440


	//   ....[1]....
        /*0098*/ 	.word	0x00000460


	//----- nvinfo : EIATTR_REQNTID
	.align		4
.L_29:
        /*009c*/ 	.byte	0x04, 0x10
        /*009e*/ 	.short	(.L_31 - .L_30)
.L_30:
        /*00a0*/ 	.word	0x00000020
        /*00a4*/ 	.word	0x00000001
        /*00a8*/ 	.word	0x00000001


	//----- nvinfo : EIATTR_CBANK_PARAM_SIZE
	.align		4
.L_31:
        /*00ac*/ 	.byte	0x03, 0x19
        /*00ae*/ 	.short	0x003c


	//----- nvinfo : EIATTR_PARAM_CBANK
	.align		4
        /*00b0*/ 	.byte	0x04, 0x0a
        /*00b2*/ 	.short	(.L_33 - .L_32)
	.align		4
.L_32:
        /*00b4*/ 	.word	index@(.nv.constant0.triton_poi_fused__native_batch_norm_legit_no_training_add_8)
        /*00b8*/ 	.short	0x0210
        /*00ba*/ 	.short	0x003c


	//----- nvinfo : EIATTR_SW_WAR
	.align		4
.L_33:
        /*00bc*/ 	.byte	0x04, 0x36
        /*00be*/ 	.short	(.L_35 - .L_34)
.L_34:
        /*00c0*/ 	.word	0x00000008
.L_35:


//--------------------- .nv.callgraph             --------------------------
	.section	.nv.callgraph,"",@"SHT_CUDA_CALLGRAPH"
	.align	4
	.sectionentsize	8
	.align		4
        /*0000*/ 	.word	0x00000000
	.align		4
        /*0004*/ 	.word	0xffffffff
	.align		4
        /*0008*/ 	.word	0x00000000
	.align		4
        /*000c*/ 	.word	0xfffffffe
	.align		4
        /*0010*/ 	.word	0x00000000
	.align		4
        /*0014*/ 	.word	0xfffffffd
	.align		4
        /*0018*/ 	.word	0x00000000
	.align		4
        /*001c*/ 	.word	0xfffffffc


//--------------------- .nv.constant4             --------------------------
	.section	.nv.constant4,"a",@progbits
	.align	8
	.align		8
.nv.constant4:
        /*0000*/ 	.dword	_$_str
	.align		8
        /*0008*/ 	.dword	_$_str_$_2


//--------------------- .text.triton_poi_fused__native_batch_norm_legit_no_training_add_8 --------------------------
	.section	.text.triton_poi_fused__native_batch_norm_legit_no_training_add_8,"ax",@progbits
	.align	128
        .global         triton_poi_fused__native_batch_norm_legit_no_training_add_8
        .type           triton_poi_fused__native_batch_norm_legit_no_training_add_8,@function
        .size           triton_poi_fused__native_batch_norm_legit_no_training_add_8,(.L_x_1 - triton_poi_fused__native_batch_norm_legit_no_training_add_8)
        .other          triton_poi_fused__native_batch_norm_legit_no_training_add_8,@"STO_CUDA_ENTRY STV_DEFAULT"
triton_poi_fused__native_batch_norm_legit_no_training_add_8:
.text.triton_poi_fused__native_batch_norm_legit_no_training_add_8:
[----:B------:R-:W0:Y:S01]  /*0000*/  LDC R1, c[0x0][0x28] ;  /* 0x00000a00ff017b82 */ /* 0x000e220000000800 */
[----:B------:R-:W1:Y:S07]  /*0010*/  S2R R0, SR_TID.X ;  /* 0x0000000000007919 */ /* 0x000e6e0000002100 */
[----:B------:R-:W2:Y:S01]  /*0020*/  LDC.64 R2, c[0x0][0x228] ;  /* 0x00008a00ff027b82 */ /* 0x000ea20000000a00 */
[----:B------:R-:W-:Y:S01]  /*0030*/  CS2R R22, SRZ ;  /* 0x0000000000167805 */ /* 0x000fe2000001ff00 */
[----:B------:R-:W-:Y:S01]  /*0040*/  ULDC.64 UR4, c[0x0][0x208] ;  /* 0x0000820000047ab9 */ /* 0x000fe20000000a00 */
[----:B------:R-:W3:Y:S05]  /*0050*/  S2R R15, SR_CTAID.X ;  /* 0x00000000000f7919 */ /* 0x000eea0000002500 */
[----:B------:R-:W4:Y:S08]  /*0060*/  LDC.64 R6, c[0x0][0x220] ;  /* 0x00008800ff067b82 */ /* 0x000f300000000a00 */
[----:B------:R-:W5:Y:S08]  /*0070*/  LDC.64 R8, c[0x0][0x230] ;  /* 0x00008c00ff087b82 */ /* 0x000f700000000a00 */
[----:B------:R-:W5:Y:S01]  /*0080*/  LDC.64 R10, c[0x0][0x238] ;  /* 0x00008e00ff0a7b82 */ /* 0x000f620000000a00 */
[----:B-1----:R-:W-:-:S07]  /*0090*/  SHF.L.U32 R0, R0, 0x1, RZ ;  /* 0x0000000100007819 */ /* 0x002fce00000006ff */
[----:B------:R-:W1:Y:S01]  /*00a0*/  LDC.64 R12, c[0x0][0x210] ;  /* 0x00008400ff0c7b82 */ /* 0x000e620000000a00 */
[----:B---3--:R-:W-:Y:S02]  /*00b0*/  SHF.R.S32.HI R4, RZ, 0x19, R15 ;  /* 0x00000019ff047819 */ /* 0x008fe4000001140f */
[----:B------:R-:W-:Y:S02]  /*00c0*/  LOP3.LUT R0, R0, 0x3e, RZ, 0xc0, !PT ;  /* 0x0000003e00007812 */ /* 0x000fe400078ec0ff */
[----:B------:R-:W-:Y:S02]  /*00d0*/  SGXT R4, R4, 0x1 ;  /* 0x000000010404781a */ /* 0x000fe40000000200 */
[----:B------:R-:W-:-:S04]  /*00e0*/  LEA R15, R15, R0, 0x6 ;  /* 0x000000000f0f7211 */ /* 0x000fc800078e30ff */
[----:B------:R-:W-:Y:S02]  /*00f0*/  LEA.HI R4, R4, R15, RZ, 0x4 ;  /* 0x0000000f04047211 */ /* 0x000fe400078f20ff */
[----:B------:R-:W-:Y:S02]  /*0100*/  ISETP.GE.AND P4, PT, R15, 0x40, PT ;  /* 0x000000400f00780c */ /* 0x000fe40003f86270 */
[----:B------:R-:W-:-:S04]  /*0110*/  LOP3.LUT R4, R4, 0xfffffff0, RZ, 0xc0, !PT ;  /* 0xfffffff004047812 */ /* 0x000fc800078ec0ff */
[----:B------:R-:W-:Y:S02]  /*0120*/  IADD3 R17, R15, -R4, RZ ;  /* 0x800000040f117210 */ /* 0x000fe40007ffe0ff */
[----:B------:R-:W3:Y:S03]  /*0130*/  LDC.64 R4, c[0x0][0x218] ;  /* 0x00008600ff047b82 */ /* 0x000ee60000000a00 */
[----:B--2---:R-:W-:-:S05]  /*0140*/  IMAD.WIDE R2, R17, 0x4, R2 ;  /* 0x0000000411027825 */ /* 0x004fca00078e0202 */
[----:B------:R2:W5:Y:S01]  /*0150*/  @!P4 LDG.E.EL.64 R22, desc[UR4][R2.64] ;  /* 0x000000040216c981 */ /* 0x000562000c2e1b00 */
[----:B------:R-:W-:Y:S02]  /*0160*/  CS2R R18, SRZ ;  /* 0x0000000000127805 */ /* 0x000fe4000001ff00 */
[----:B------:R-:W-:Y:S01]  /*0170*/  CS2R R20, SRZ ;  /* 0x0000000000147805 */ /* 0x000fe2000001ff00 */
[----:B----4-:R-:W-:Y:S01]  /*0180*/  IMAD.WIDE R6, R17, 0x4, R6 ;  /* 0x0000000411067825 */ /* 0x010fe200078e0206 */
[----:B------:R-:W-:-:S04]  /*0190*/  CS2R R24, SRZ ;  /* 0x0000000000187805 */ /* 0x000fc8000001ff00 */
[----:B------:R-:W4:Y:S01]  /*01a0*/  @!P4 LDG.E.EL.64 R20, desc[UR4][R6.64] ;  /* 0x000000040614c981 */ /* 0x000f22000c2e1b00 */
[----:B---3--:R-:W-:Y:S01]  /*01b0*/  IMAD.WIDE R4, R15, 0x4, R4 ;  /* 0x000000040f047825 */ /* 0x008fe200078e0204 */
[----:B--2---:R-:W-:-:S04]  /*01c0*/  CS2R R2, SRZ ;  /* 0x0000000000027805 */ /* 0x004fc8000001ff00 */
[----:B------:R1:W4:Y:S01]  /*01d0*/  @!P4 LDG.E.64 R18, desc[UR4][R4.64] ;  /* 0x000000040412c981 */ /* 0x000322000c1e1b00 */
[----:B-----5:R-:W-:-:S04]  /*01e0*/  IMAD.WIDE R8, R17, 0x4, R8 ;  /* 0x0000000411087825 */ /* 0x020fc800078e0208 */
[----:B0-----:R-:W-:Y:S01]  /*01f0*/  IMAD.WIDE R10, R17, 0x4, R10 ;  /* 0x00000004110a7825 */ /* 0x001fe200078e020a */
[----:B------:R-:W-:Y:S01]  /*0200*/  CS2R R16, SRZ ;  /* 0x0000000000107805 */ /* 0x000fe2000001ff00 */
[----:B------:R0:W2:Y:S02]  /*0210*/  @!P4 LDG.E.EL.64 R2, desc[UR4][R8.64] ;  /* 0x000000040802c981 */ /* 0x0000a4000c2e1b00 */
[----:B-1----:R-:W-:Y:S02]  /*0220*/  IMAD.WIDE R4, R15, 0x4, R12 ;  /* 0x000000040f047825 */ /* 0x002fe400078e020c */
[----:B------:R-:W2:Y:S04]  /*0230*/  @!P4 LDG.E.EL.64 R24, desc[UR4][R10.64] ;  /* 0x000000040a18c981 */ /* 0x000ea8000c2e1b00 */
[----:B------:R1:W3:Y:S01]  /*0240*/  @!P4 LDG.E.64 R16, desc[UR4][R4.64] ;  /* 0x000000040410c981 */ /* 0x0002e2000c1e1b00 */
[----:B0-----:R-:W-:Y:S01]  /*0250*/  HFMA2.MMA R9, -RZ, RZ, 1.625, 0 ;  /* 0x3e800000ff097435 */ /* 0x001fe200000001ff */
[----:B-1----:R-:W0:Y:S01]  /*0260*/  LDC.64 R4, c[0x0][0x240] ;  /* 0x00009000ff047b82 */ /* 0x002e220000000a00 */
[----:B------:R-:W-:Y:S01]  /*0270*/  FADD R22, R22, 9.9999997473787516356e-06 ;  /* 0x3727c5ac16167421 */ /* 0x000fe20000000000 */
[----:B------:R-:W-:-:S03]  /*0280*/  FADD R23, R23, 9.9999997473787516356e-06 ;  /* 0x3727c5ac17177421 */ /* 0x000fc60000000000 */
[----:B------:R-:W1:Y:S08]  /*0290*/  MUFU.SQRT R0, R22 ;  /* 0x0000001600007308 */ /* 0x000e700000002000 */
[----:B------:R-:W5:Y:S01]  /*02a0*/  MUFU.SQRT R6, R23 ;  /* 0x0000001700067308 */ /* 0x000f620000002000 */
[C---:B-1----:R-:W-:Y:S02]  /*02b0*/  FSETP.GT.AND P0, PT, R0.reuse, 8.50705917302346158658e+37, PT ;  /* 0x7e8000000000780b */ /* 0x042fe40003f04000 */
[----:B------:R-:W-:-:S02]  /*02c0*/  FSETP.GEU.AND P2, PT, R0, 1.175494350822287508e-38, PT ;  /* 0x008000000000780b */ /* 0x000fc40003f4e000 */
[C---:B-----5:R-:W-:Y:S02]  /*02d0*/  FSETP.GT.AND P1, PT, R6.reuse, 8.50705917302346158658e+37, PT ;  /* 0x7e8000000600780b */ /* 0x060fe40003f24000 */
[----:B------:R-:W-:-:S07]  /*02e0*/  FSETP.GEU.AND P3, PT, R6, 1.175494350822287508e-38, PT ;  /* 0x008000000600780b */ /* 0x000fce0003f6e000 */
[----:B------:R-:W-:-:S04]  /*02f0*/  @P0 FMUL R0, R0, 0.25 ;  /* 0x3e80000000000820 */ /* 0x000fc80000400000 */
[----:B------:R-:W-:Y:S01]  /*0300*/  @!P2 FMUL R0, R0, 16777216 ;  /* 0x4b8000000000a820 */ /* 0x000fe20000400000 */
[----:B------:R-:W-:-:S04]  /*0310*/  @P1 FMUL R6, R6, 0.25 ;  /* 0x3e80000006061820 */ /* 0x000fc80000400000 */
[----:B------:R-:W-:Y:S01]  /*0320*/  @!P3 FMUL R6, R6, 16777216 ;  /* 0x4b8000000606b820 */ /* 0x000fe20000400000 */
[----:B------:R-:W1:Y:S01]  /*0330*/  MUFU.RCP R0, R0 ;  /* 0x0000000000007308 */ /* 0x000e620000001000 */
[----:B------:R-:W-:-:S07]  /*0340*/  FSEL R7, R9, 1, P0 ;  /* 0x3f80000009077808 */ /* 0x000fce0000000000 */
[----:B------:R-:W5:Y:S01]  /*0350*/  MUFU.RCP R6, R6 ;  /* 0x0000000600067308 */ /* 0x000f620000001000 */
[----:B------:R-:W-:Y:S01]  /*0360*/  FSEL R9, R9, 1, P1 ;  /* 0x3f80000009097808 */ /* 0x000fe20000800000 */
[----:B------:R-:W-:-:S04]  /*0370*/  @!P2 FMUL R7, R7, 16777216 ;  /* 0x4b8000000707a820 */ /* 0x000fc80000400000 */
[----:B------:R-:W-:Y:S01]  /*0380*/  @!P3 FMUL R9, R9, 16777216 ;  /* 0x4b8000000909b820 */ /* 0x000fe20000400000 */
[----:B-1----:R-:W-:Y:S01]  /*0390*/  FMUL R7, R0, R7 ;  /* 0x0000000700077220 */ /* 0x002fe20000400000 */
[----:B----4-:R-:W-:Y:S01]  /*03a0*/  FADD R19, -R21, R19 ;  /* 0x0000001315137221 */ /* 0x010fe20000000100 */
[----:B------:R-:W-:Y:S01]  /*03b0*/  FADD R18, -R20, R18 ;  /* 0x0000001214127221 */ /* 0x000fe20000000100 */
[----:B-----5:R-:W-:-:S03]  /*03c0*/  FMUL R0, R6, R9 ;  /* 0x0000000906007220 */ /* 0x020fc60000400000 */
[----:B------:R-:W-:Y:S01]  /*03d0*/  FMUL R7, R18, R7 ;  /* 0x0000000712077220 */ /* 0x000fe20000400000 */
[----:B------:R-:W-:-:S03]  /*03e0*/  FMUL R0, R19, R0 ;  /* 0x0000000013007220 */ /* 0x000fc60000400000 */
[----:B--2---:R-:W-:Y:S01]  /*03f0*/  FFMA R7, R7, R2, R24 ;  /* 0x0000000207077223 */ /* 0x004fe20000000018 */
[----:B------:R-:W-:Y:S01]  /*0400*/  FFMA R0, R0, R3, R25 ;  /* 0x0000000300007223 */ /* 0x000fe20000000019 */
[----:B0-----:R-:W-:-:S04]  /*0410*/  IMAD.WIDE R2, R15, 0x4, R4 ;  /* 0x000000040f027825 */ /* 0x001fc800078e0204 */
[----:B---3--:R-:W-:Y:S01]  /*0420*/  FADD R16, R7, R16 ;  /* 0x0000001007107221 */ /* 0x008fe20000000000 */
[----:B------:R-:W-:Y:S01]  /*0430*/  FADD R17, R0, R17 ;  /* 0x0000001100117221 */ /* 0x000fe20000000000 */
[----:B------:R-:W-:Y:S06]  /*0440*/  @P4 EXIT ;  /* 0x000000000000494d */ /* 0x000fec0003800000 */
[----:B------:R-:W-:Y:S01]  /*0450*/  STG.E.64 desc[UR4][R2.64], R16 ;  /* 0x0000001002007986 */ /* 0x000fe2000c101b04 */
[----:B------:R-:W-:Y:S05]  /*0460*/  EXIT ;  /* 0x000000000000794d */ /* 0x000fea0003800000 */
.L_x_0:
[----:B------:R-:W-:-:S00]  /*0470*/  BRA `(.L_x_0) ;  /* 0xfffffffc00fc7947 */ /* 0x000fc0000383ffff */
[----:B------:R-:W-:-:S00]  /*0480*/  NOP ;  /* 0x0000000000007918 */ /* 0x000fc00000000000 */
[----:B------:R-:W-:-:S00]  /*0490*/  NOP ;  /* 0x0000000000007918 */ /* 0x000fc00000000000 */
[----:B------:R-:W-:-:S00]  /*04a0*/  NOP ;  /* 0x0000000000007918 */ /* 0x000fc00000000000 */
[----:B------:R-:W-:-:S00]  /*04b0*/  NOP ;  /* 0x0000000000007918 */ /* 0x000fc00000000000 */
[----:B------:R-:W-:-:S00]  /*04c0*/  NOP ;  /* 0x0000000000007918 */ /* 0x000fc00000000000 */
[----:B------:R-:W-:-:S00]  /*04d0*/  NOP ;  /* 0x0000000000007918 */ /* 0x000fc00000000000 */
[----:B------:R-:W-:-:S00]  /*04e0*/  NOP ;  /* 0x0000000000007918 */ /* 0x000fc00000000000 */
[----:B------:R-:W-:-:S00]  /*04f0*/  NOP ;  /* 0x0000000000007918 */ /* 0x000fc00000000000 */
.L_x_1:


//--------------------- .nv.global.init           --------------------------
	.section	.nv.global.init,"aw",@progbits
.nv.global.init:
	.type		_$_str,@object
	.size		_$_str,(_$_str_$_2 - _$_str)
_$_str:
        /*0000*/ 	.byte	0x5f, 0x5f, 0x43, 0x55, 0x44, 0x41, 0x5f, 0x46, 0x54, 0x5a, 0x00
	.type		_$_str_$_2,@object
	.size		_$_str_$_2,(.L_1 - _$_str_$_2)
_$_str_$_2:
        /*000b*/ 	.byte	0x5f, 0x5f, 0x43, 0x55, 0x44, 0x41, 0x5f, 0x50, 0x52, 0x45, 0x43, 0x5f, 0x53, 0x51, 0x52, 0x54
        /*001b*/ 	.byte	0x00
.L_1:


//--------------------- .nv.constant0.triton_poi_fused__native_batch_norm_legit_no_training_add_8 --------------------------
	.section	.nv.constant0.triton_poi_fused__native_batch_norm_legit_no_training_add_8,"a",@progbits
	.sectionflags	@""
	.align	4
.nv.constant0.triton_poi_fused__native_batch_norm_legit_no_training_add_8:
	.zero		588
